//
// Generated by NVIDIA NVVM Compiler
//
// Compiler Build ID: CL-36424714
// Cuda compilation tools, release 13.0, V13.0.88
// Based on NVVM 20.0.0
//

.version 9.0
.target sm_100
.address_size 64

	// .globl	_Z11vec_scalingPfii

.visible .entry _Z11vec_scalingPfii(
	.param .u64 .ptr .align 1 _Z11vec_scalingPfii_param_0,
	.param .u32 _Z11vec_scalingPfii_param_1,
	.param .u32 _Z11vec_scalingPfii_param_2
)
{
	.reg .pred 	%p<2>;
	.reg .b32 	%r<7>;
	.reg .b32 	%f<4>;
	.reg .b64 	%rd<5>;

	ld.param.u64 	%rd1, [_Z11vec_scalingPfii_param_0];
	ld.param.u32 	%r3, [_Z11vec_scalingPfii_param_1];
	ld.param.u32 	%r2, [_Z11vec_scalingPfii_param_2];
	mov.u32 	%r4, %ntid.x;
	mov.u32 	%r5, %ctaid.x;
	mov.u32 	%r6, %tid.x;
	mad.lo.s32 	%r1, %r4, %r5, %r6;
	setp.ge.s32 	%p1, %r1, %r3;
	@%p1 bra 	$L__BB0_2;
	cvta.to.global.u64 	%rd2, %rd1;
	cvt.rn.f32.s32 	%f1, %r2;
	mul.wide.s32 	%rd3, %r1, 4;
	add.s64 	%rd4, %rd2, %rd3;
	ld.global.f32 	%f2, [%rd4];
	mul.f32 	%f3, %f2, %f1;
	st.global.f32 	[%rd4], %f3;
$L__BB0_2:
	ret;

}


// ===== COMPILED SASS (sm_100) =====

	.target	sm_100

	.elftype	@"ET_EXEC"


//--------------------- .note.nv.tkinfo           --------------------------
	.section	.note.nv.tkinfo,"",@"SHT_NOTE"
	.sectionflags	@"SHF_NOTE_NV_TKINFO"
	.tkinfo
        /*0018*/ 	.word	0x00000002
        /*0030*/ 	.string	""
        /*0030*/ 	.string	"ptxas"
        /*0030*/ 	.string	"Cuda compilation tools, release 13.0, V13.0.88"
        /*0030*/ 	.string	"Build cuda_13.0.r13.0/compiler.36424714_0"
        /*0030*/ 	.string	"-arch sm_100 -m 64 "



//--------------------- .note.nv.cuinfo           --------------------------
	.section	.note.nv.cuinfo,"",@"SHT_NOTE"
	.sectionflags	@"SHF_NOTE_NV_CUINFO"
        /*0018*/ 	.short	0x0002
        /*001a*/ 	.short	0x0064
        /*001c*/ 	.short	0x0082
	.zero		2


//--------------------- .nv.info                  --------------------------
	.section	.nv.info,"",@"SHT_CUDA_INFO"
	.align	4


	//----- nvinfo : EIATTR_REGCOUNT
	.align		4
        /*0000*/ 	.byte	0x04, 0x2f
        /*0002*/ 	.short	(.L_1 - .L_0)
	.align		4
.L_0:
        /*0004*/ 	.word	index@(_Z11vec_scalingPfii)
        /*0008*/ 	.word	0x00000008


	//----- nvinfo : EIATTR_FRAME_SIZE
	.align		4
.L_1:
        /*000c*/ 	.byte	0x04, 0x11
        /*000e*/ 	.short	(.L_3 - .L_2)
	.align		4
.L_2:
        /*0010*/ 	.word	index@(_Z11vec_scalingPfii)
        /*0014*/ 	.word	0x00000000


	//----- nvinfo : EIATTR_MIN_STACK_SIZE
	.align		4
.L_3:
        /*0018*/ 	.byte	0x04, 0x12
        /*001a*/ 	.short	(.L_5 - .L_4)
	.align		4
.L_4:
        /*001c*/ 	.word	index@(_Z11vec_scalingPfii)
        /*0020*/ 	.word	0x00000000
.L_5:


//--------------------- .nv.compat                --------------------------
	.section	.nv.compat,"",@"SHT_CUDA_COMPAT_INFO"
	.align	4
        /*0000*/ 	.byte	0x02, 0x09, 0x00, 0x00, 0x02, 0x02, 0x01, 0x00, 0x02, 0x05, 0x05, 0x00, 0x03, 0x07, 0x01, 0x01
        /*0010*/ 	.byte	0x02, 0x03, 0x00, 0x00, 0x02, 0x06, 0x01, 0x00, 0x04, 0x0b, 0x08, 0x00, 0x09, 0x00, 0x00, 0x00
        /*0020*/ 	.byte	0x00, 0x00, 0x00, 0x00


//--------------------- .nv.info._Z11vec_scalingPfii --------------------------
	.section	.nv.info._Z11vec_scalingPfii,"",@"SHT_CUDA_INFO"
	.sectionflags	@""
	.align	4


	//----- nvinfo : EIATTR_CUDA_API_VERSION
	.align		4
        /*0000*/ 	.byte	0x04, 0x37
        /*0002*/ 	.short	(.L_7 - .L_6)
.L_6:
        /*0004*/ 	.word	0x00000082


	//----- nvinfo : EIATTR_KPARAM_INFO
	.align		4
.L_7:
        /*0008*/ 	.byte	0x04, 0x17
        /*000a*/ 	.short	(.L_9 - .L_8)
.L_8:
        /*000c*/ 	.word	0x00000000
        /*0010*/ 	.short	0x0002
        /*0012*/ 	.short	0x000c
        /*0014*/ 	.byte	0x00, 0xf0, 0x11, 0x00


	//----- nvinfo : EIATTR_KPARAM_INFO
	.align		4
.L_9:
        /*0018*/ 	.byte	0x04, 0x17
        /*001a*/ 	.short	(.L_11 - .L_10)
.L_10:
        /*001c*/ 	.word	0x00000000
        /*0020*/ 	.short	0x0001
        /*0022*/ 	.short	0x0008
        /*0024*/ 	.byte	0x00, 0xf0, 0x11, 0x00


	//----- nvinfo : EIATTR_KPARAM_INFO
	.align		4
.L_11:
        /*0028*/ 	.byte	0x04, 0x17
        /*002a*/ 	.short	(.L_13 - .L_12)
.L_12:
        /*002c*/ 	.word	0x00000000
        /*0030*/ 	.short	0x0000
        /*0032*/ 	.short	0x0000
        /*0034*/ 	.byte	0x00, 0xf5, 0x21, 0x00


	//----- nvinfo : EIATTR_SPARSE_MMA_MASK
	.align		4
.L_13:
        /*0038*/ 	.byte	0x03, 0x50
        /*003a*/ 	.short	0x0000


	//----- nvinfo : EIATTR_MAXREG_COUNT
	.align		4
        /*003c*/ 	.byte	0x03, 0x1b
        /*003e*/ 	.short	0x00ff


	//----- nvinfo : EIATTR_MERCURY_ISA_VERSION
	.align		4
        /*0040*/ 	.byte	0x03, 0x5f
        /*0042*/ 	.short	0x0101


	//----- nvinfo : EIATTR_VRC_CTA_INIT_COUNT
	.align		4
        /*0044*/ 	.byte	0x02, 0x4a
	.zero		1
	.zero		1


	//----- nvinfo : EIATTR_EXIT_INSTR_OFFSETS
	.align		4
        /*0048*/ 	.byte	0x04, 0x1c
        /*004a*/ 	.short	(.L_15 - .L_14)


	//   ....[0]....
.L_14:
        /*004c*/ 	.word	0x00000070


	//   ....[1]....
        /*0050*/ 	.word	0x00000100


	//----- nvinfo : EIATTR_CBANK_PARAM_SIZE
	.align		4
.L_15:
        /*0054*/ 	.byte	0x03, 0x19
        /*0056*/ 	.short	0x0010


	//----- nvinfo : EIATTR_PARAM_CBANK
	.align		4
        /*0058*/ 	.byte	0x04, 0x0a
        /*005a*/ 	.short	(.L_17 - .L_16)
	.align		4
.L_16:
        /*005c*/ 	.word	index@(.nv.constant0._Z11vec_scalingPfii)
        /*0060*/ 	.short	0x0380
        /*0062*/ 	.short	0x0010


	//----- nvinfo : EIATTR_SW_WAR
	.align		4
.L_17:
        /*0064*/ 	.byte	0x04, 0x36
        /*0066*/ 	.short	(.L_19 - .L_18)
.L_18:
        /*0068*/ 	.word	0x00000008
.L_19:


//--------------------- .nv.callgraph             --------------------------
	.section	.nv.callgraph,"",@"SHT_CUDA_CALLGRAPH"
	.align	4
	.sectionentsize	8
	.align		4
        /*0000*/ 	.word	0x00000000
	.align		4
        /*0004*/ 	.word	0xffffffff
	.align		4
        /*0008*/ 	.word	0x00000000
	.align		4
        /*000c*/ 	.word	0xfffffffe
	.align		4
        /*0010*/ 	.word	0x00000000
	.align		4
        /*0014*/ 	.word	0xfffffffd
	.align		4
        /*0018*/ 	.word	0x00000000
	.align		4
        /*001c*/ 	.word	0xfffffffc


//--------------------- .text._Z11vec_scalingPfii --------------------------
	.section	.text._Z11vec_scalingPfii,"ax",@progbits
	.align	128
        .global         _Z11vec_scalingPfii
        .type           _Z11vec_scalingPfii,@function
        .size           _Z11vec_scalingPfii,(.L_x_1 - _Z11vec_scalingPfii)
        .other          _Z11vec_scalingPfii,@"STO_CUDA_ENTRY STV_DEFAULT"
_Z11vec_scalingPfii:
.text._Z11vec_scalingPfii:
[----:B------:R-:W-:Y:S01]  /*0000*/  LDC R1, c[0x0][0x37c] ;  /* 0x0000df00ff017b82 */ /* 0x000fe20000000800 */
[----:B------:R-:W0:Y:S01]  /*0010*/  S2R R5, SR_CTAID.X ;  /* 0x0000000000057919 */ /* 0x000e220000002500 */
[----:B------:R-:W0:Y:S01]  /*0020*/  LDCU UR4, c[0x0][0x360] ;  /* 0x00006c00ff0477ac */ /* 0x000e220008000800 */
[----:B------:R-:W0:Y:S01]  /*0030*/  S2R R0, SR_TID.X ;  /* 0x0000000000007919 */ /* 0x000e220000002100 */
[----:B------:R-:W1:Y:S01]  /*0040*/  LDCU UR5, c[0x0][0x388] ;  /* 0x00007100ff0577ac */ /* 0x000e620008000800 */
[----:B0-----:R-:W-:-:S05]  /*0050*/  IMAD R5, R5, UR4, R0 ;  /* 0x0000000405057c24 */ /* 0x001fca000f8e0200 */
[----:B-1----:R-:W-:-:S13]  /*0060*/  ISETP.GE.AND P0, PT, R5, UR5, PT ;  /* 0x0000000505007c0c */ /* 0x002fda000bf06270 */
[----:B------:R-:W-:Y:S05]  /*0070*/  @P0 EXIT ;  /* 0x000000000000094d */ /* 0x000fea0003800000 */
[----:B------:R-:W0:Y:S01]  /*0080*/  LDC.64 R2, c[0x0][0x380] ;  /* 0x0000e000ff027b82 */ /* 0x000e220000000a00 */
[----:B------:R-:W1:Y:S01]  /*0090*/  LDCU.64 UR4, c[0x0][0x358] ;  /* 0x00006b00ff0477ac */ /* 0x000e620008000a00 */
[----:B------:R-:W2:Y:S01]  /*00a0*/  LDCU UR6, c[0x0][0x38c] ;  /* 0x00007180ff0677ac */ /* 0x000ea20008000800 */
[----:B0-----:R-:W-:-:S05]  /*00b0*/  IMAD.WIDE R2, R5, 0x4, R2 ;  /* 0x0000000405027825 */ /* 0x001fca00078e0202 */
[----:B-1----:R-:W3:Y:S01]  /*00c0*/  LDG.E R5, desc[UR4][R2.64] ;  /* 0x0000000402057981 */ /* 0x002ee2000c1e1900 */
[----:B--2---:R-:W-:-:S05]  /*00d0*/  I2FP.F32.S32 R0, UR6 ;  /* 0x0000000600007c45 */ /* 0x004fca0008201400 */
[----:B---3--:R-:W-:-:S05]  /*00e0*/  FMUL R5, R0, R5 ;  /* 0x0000000500057220 */ /* 0x008fca0000400000 */
[----:B------:R-:W-:Y:S01]  /*00f0*/  STG.E desc[UR4][R2.64], R5 ;  /* 0x0000000502007986 */ /* 0x000fe2000c101904 */
[----:B------:R-:W-:Y:S05]  /*0100*/  EXIT ;  /* 0x000000000000794d */ /* 0x000fea0003800000 */
.L_x_0:
[----:B------:R-:W-:-:S00]  /*0110*/  BRA `(.L_x_0) ;  /* 0xfffffffc00fc7947 */ /* 0x000fc0000383ffff */
[----:B------:R-:W-:-:S00]  /*0120*/  NOP ;  /* 0x0000000000007918 */ /* 0x000fc00000000000 */
        /* <DEDUP_REMOVED lines=13> */
.L_x_1:


//--------------------- .nv.shared.reserved.0     --------------------------
	.section	.nv.shared.reserved.0,"aw",@nobits
	.weak		__nv_reservedSMEM_offset_0_alias
	.size		__nv_reservedSMEM_offset_0_alias, 0, 64
	.other		__nv_reservedSMEM_offset_0_alias,@"STO_CUDA_RESERVED_SHARED STV_DEFAULT"
__nv_reservedSMEM_offset_0_alias:
	.zero		0
	.zero		64


//--------------------- .nv.constant0._Z11vec_scalingPfii --------------------------
	.section	.nv.constant0._Z11vec_scalingPfii,"a",@progbits
	.sectionflags	@""
	.align	4
.nv.constant0._Z11vec_scalingPfii:
	.zero		912


//--------------------- SYMBOLS --------------------------

	.type		.nv.reservedSmem.offset0,@object
	.size		.nv.reservedSmem.offset0,0x4
